	.headerflags	@"EF_CUDA_TEXMODE_UNIFIED EF_CUDA_64BIT_ADDRESS EF_CUDA_ACCELERATORS EF_CUDA_SM90 EF_CUDA_VIRTUAL_SM(EF_CUDA_SM90)"
	.elftype	@"ET_EXEC"


//--------------------- .nv.info                  --------------------------
	.section	.nv.info,"",@"SHT_CUDA_INFO"
	.align	4


	//----- nvinfo : EIATTR_REGCOUNT
	.align		4
        /*0000*/ 	.byte	0x04, 0x2f
        /*0002*/ 	.short	(.L_1 - .L_0)
	.align		4
.L_0:
        /*0004*/ 	.word	index@(triton_poi_fused_max_pool2d_with_indices_74)
        /*0008*/ 	.word	0x00000012


	//----- nvinfo : EIATTR_MIN_STACK_SIZE
	.align		4
.L_1:
        /*000c*/ 	.byte	0x04, 0x12
        /*000e*/ 	.short	(.L_3 - .L_2)
	.align		4
.L_2:
        /*0010*/ 	.word	index@(triton_poi_fused_max_pool2d_with_indices_74)
        /*0014*/ 	.word	0x00000000


	//----- nvinfo : EIATTR_FRAME_SIZE
	.align		4
.L_3:
        /*0018*/ 	.byte	0x04, 0x11
        /*001a*/ 	.short	(.L_5 - .L_4)
	.align		4
.L_4:
        /*001c*/ 	.word	index@(triton_poi_fused_max_pool2d_with_indices_74)
        /*0020*/ 	.word	0x00000000


	//----- nvinfo : EIATTR_MIN_STACK_SIZE
	.align		4
.L_5:
        /*0024*/ 	.byte	0x04, 0x12
        /*0026*/ 	.short	(.L_7 - .L_6)
	.align		4
.L_6:
        /*0028*/ 	.word	index@(triton_poi_fused_max_pool2d_with_indices_74)
        /*002c*/ 	.word	0x00000000
.L_7:


//--------------------- .nv.info.triton_poi_fused_max_pool2d_with_indices_74 --------------------------
	.section	.nv.info.triton_poi_fused_max_pool2d_with_indices_74,"",@"SHT_CUDA_INFO"
	.sectionflags	@""
	.align	4


	//----- nvinfo : EIATTR_CUDA_API_VERSION
	.align		4
        /*0000*/ 	.byte	0x04, 0x37
        /*0002*/ 	.short	(.L_9 - .L_8)
.L_8:
        /*0004*/ 	.word	0x0000007c


	//----- nvinfo : EIATTR_KPARAM_INFO
	.align		4
.L_9:
        /*0008*/ 	.byte	0x04, 0x17
        /*000a*/ 	.short	(.L_11 - .L_10)
.L_10:
        /*000c*/ 	.word	0x00000000
        /*0010*/ 	.short	0x0003
        /*0012*/ 	.short	0x0018
        /*0014*/ 	.byte	0x00, 0xf0, 0x11, 0x00


	//----- nvinfo : EIATTR_KPARAM_INFO
	.align		4
.L_11:
        /*0018*/ 	.byte	0x04, 0x17
        /*001a*/ 	.short	(.L_13 - .L_12)
.L_12:
        /*001c*/ 	.word	0x00000000
        /*0020*/ 	.short	0x0002
        /*0022*/ 	.short	0x0010
        /*0024*/ 	.byte	0x00, 0xf4, 0x21, 0x00


	//----- nvinfo : EIATTR_KPARAM_INFO
	.align		4
.L_13:
        /*0028*/ 	.byte	0x04, 0x17
        /*002a*/ 	.short	(.L_15 - .L_14)
.L_14:
        /*002c*/ 	.word	0x00000000
        /*0030*/ 	.short	0x0001
        /*0032*/ 	.short	0x0008
        /*0034*/ 	.byte	0x00, 0xf4, 0x21, 0x00


	//----- nvinfo : EIATTR_KPARAM_INFO
	.align		4
.L_15:
        /*0038*/ 	.byte	0x04, 0x17
        /*003a*/ 	.short	(.L_17 - .L_16)
.L_16:
        /*003c*/ 	.word	0x00000000
        /*0040*/ 	.short	0x0000
        /*0042*/ 	.short	0x0000
        /*0044*/ 	.byte	0x00, 0xf4, 0x21, 0x00


	//----- nvinfo : EIATTR_SPARSE_MMA_MASK
	.align		4
.L_17:
        /*0048*/ 	.byte	0x03, 0x50
        /*004a*/ 	.short	0x0000


	//----- nvinfo : EIATTR_MAXREG_COUNT
	.align		4
        /*004c*/ 	.byte	0x03, 0x1b
        /*004e*/ 	.short	0x00ff


	//----- nvinfo : EIATTR_EXIT_INSTR_OFFSETS
	.align		4
        /*0050*/ 	.byte	0x04, 0x1c
        /*0052*/ 	.short	(.L_19 - .L_18)


	//   ....[0]....
.L_18:
        /*0054*/ 	.word	0x000002a0


	//----- nvinfo : EIATTR_REQNTID
	.align		4
.L_19:
        /*0058*/ 	.byte	0x04, 0x10
        /*005a*/ 	.short	(.L_21 - .L_20)
.L_20:
        /*005c*/ 	.word	0x00000080
        /*0060*/ 	.word	0x00000001
        /*0064*/ 	.word	0x00000001


	//----- nvinfo : EIATTR_CBANK_PARAM_SIZE
	.align		4
.L_21:
        /*0068*/ 	.byte	0x03, 0x19
        /*006a*/ 	.short	0x001c


	//----- nvinfo : EIATTR_PARAM_CBANK
	.align		4
        /*006c*/ 	.byte	0x04, 0x0a
        /*006e*/ 	.short	(.L_23 - .L_22)
	.align		4
.L_22:
        /*0070*/ 	.word	index@(.nv.constant0.triton_poi_fused_max_pool2d_with_indices_74)
        /*0074*/ 	.short	0x0210
        /*0076*/ 	.short	0x001c


	//----- nvinfo : EIATTR_SW_WAR
	.align		4
.L_23:
        /*0078*/ 	.byte	0x04, 0x36
        /*007a*/ 	.short	(.L_25 - .L_24)
.L_24:
        /*007c*/ 	.word	0x00000008
.L_25:


//--------------------- .nv.callgraph             --------------------------
	.section	.nv.callgraph,"",@"SHT_CUDA_CALLGRAPH"
	.align	4
	.sectionentsize	8
	.align		4
        /*0000*/ 	.word	0x00000000
	.align		4
        /*0004*/ 	.word	0xffffffff
	.align		4
        /*0008*/ 	.word	0x00000000
	.align		4
        /*000c*/ 	.word	0xfffffffe
	.align		4
        /*0010*/ 	.word	0x00000000
	.align		4
        /*0014*/ 	.word	0xfffffffd
	.align		4
        /*0018*/ 	.word	0x00000000
	.align		4
        /*001c*/ 	.word	0xfffffffc


//--------------------- .text.triton_poi_fused_max_pool2d_with_indices_74 --------------------------
	.section	.text.triton_poi_fused_max_pool2d_with_indices_74,"ax",@progbits
	.align	128
        .global         triton_poi_fused_max_pool2d_with_indices_74
        .type           triton_poi_fused_max_pool2d_with_indices_74,@function
        .size           triton_poi_fused_max_pool2d_with_indices_74,(.L_x_1 - triton_poi_fused_max_pool2d_with_indices_74)
        .other          triton_poi_fused_max_pool2d_with_indices_74,@"STO_CUDA_ENTRY STV_DEFAULT"
triton_poi_fused_max_pool2d_with_indices_74:
.text.triton_poi_fused_max_pool2d_with_indices_74:
[----:B------:R-:W-:Y:S01]  /*0000*/  LDC R1, c[0x0][0x28] ;  /* 0x00000a00ff017b82 */ /* 0x000fe20000000800 */
[----:B------:R-:W1:Y:S07]  /*0010*/  S2R R0, SR_TID.X ;  /* 0x0000000000007919 */ /* 0x000e6e0000002100 */
[----:B------:R-:W2:Y:S01]  /*0020*/  LDC.64 R2, c[0x0][0x210] ;  /* 0x00008400ff027b82 */ /* 0x000ea20000000a00 */
[----:B------:R-:W-:Y:S01]  /*0030*/  ULDC.64 UR4, c[0x0][0x208] ;  /* 0x0000820000047ab9 */ /* 0x000fe20000000a00 */
[----:B------:R-:W-:Y:S01]  /*0040*/  ULDC.64 UR6, c[0x0][0x220] ;  /* 0x0000880000067ab9 */ /* 0x000fe20000000a00 */
[----:B------:R-:W3:Y:S01]  /*0050*/  S2R R11, SR_CTAID.X ;  /* 0x00000000000b7919 */ /* 0x000ee20000002500 */
[----:B-1----:R-:W-:-:S05]  /*0060*/  LOP3.LUT R0, R0, 0x7f, RZ, 0xc0, !PT ;  /* 0x0000007f00007812 */ /* 0x002fca00078ec0ff */
[----:B---3--:R-:W-:-:S05]  /*0070*/  IMAD R11, R11, 0x80, R0 ;  /* 0x000000800b0b7824 */ /* 0x008fca00078e0200 */
[----:B------:R-:W-:-:S04]  /*0080*/  SHF.R.S32.HI R0, RZ, 0x1f, R11 ;  /* 0x0000001fff007819 */ /* 0x000fc8000001140b */
[----:B------:R-:W-:-:S04]  /*0090*/  LEA.HI R0, R0, R11, RZ, 0x3 ;  /* 0x0000000b00007211 */ /* 0x000fc800078f18ff */
[C---:B------:R-:W-:Y:S01]  /*00a0*/  LOP3.LUT R4, R0.reuse, 0x7ffffff8, RZ, 0xc0, !PT ;  /* 0x7ffffff800047812 */ /* 0x040fe200078ec0ff */
[----:B------:R-:W-:-:S04]  /*00b0*/  IMAD.SHL.U32 R0, R0, 0x4, RZ ;  /* 0x0000000400007824 */ /* 0x000fc800078e00ff */
[----:B------:R-:W-:Y:S01]  /*00c0*/  IMAD.IADD R4, R11, 0x1, -R4 ;  /* 0x000000010b047824 */ /* 0x000fe200078e0a04 */
[----:B------:R-:W-:-:S05]  /*00d0*/  LOP3.LUT R5, R0, 0xffffffe0, RZ, 0xc0, !PT ;  /* 0xffffffe000057812 */ /* 0x000fca00078ec0ff */
[----:B------:R-:W-:-:S04]  /*00e0*/  IMAD R9, R4, 0x2, R5 ;  /* 0x0000000204097824 */ /* 0x000fc800078e0205 */
[----:B--2---:R-:W-:-:S04]  /*00f0*/  IMAD.WIDE R4, R9, 0x4, R2 ;  /* 0x0000000409047825 */ /* 0x004fc800078e0202 */
[----:B------:R-:W-:Y:S01]  /*0100*/  VIADD R7, R9, 0x10 ;  /* 0x0000001009077836 */ /* 0x000fe20000000000 */
[----:B------:R-:W2:Y:S04]  /*0110*/  LDG.E.EL R0, desc[UR4][R4.64] ;  /* 0x0000000404007981 */ /* 0x000ea8000c2e1900 */
[----:B------:R-:W2:Y:S01]  /*0120*/  LDG.E.EL R13, desc[UR4][R4.64+0x4] ;  /* 0x00000404040d7981 */ /* 0x000ea2000c2e1900 */
[----:B------:R-:W-:-:S04]  /*0130*/  IMAD.WIDE R6, R7, 0x4, R2 ;  /* 0x0000000407067825 */ /* 0x000fc800078e0202 */
[----:B------:R-:W-:Y:S01]  /*0140*/  VIADD R9, R9, 0x11 ;  /* 0x0000001109097836 */ /* 0x000fe20000000000 */
[----:B------:R-:W3:Y:S03]  /*0150*/  LDG.E.EL R10, desc[UR4][R6.64] ;  /* 0x00000004060a7981 */ /* 0x000ee6000c2e1900 */
[----:B------:R-:W-:Y:S02]  /*0160*/  IMAD.WIDE R2, R9, 0x4, R2 ;  /* 0x0000000409027825 */ /* 0x000fe400078e0202 */
[----:B------:R-:W1:Y:S03]  /*0170*/  LDC.64 R8, c[0x0][0x218] ;  /* 0x00008600ff087b82 */ /* 0x000e660000000a00 */
[----:B------:R1:W4:Y:S02]  /*0180*/  LDG.E.EL R15, desc[UR4][R2.64] ;  /* 0x00000004020f7981 */ /* 0x000324000c2e1900 */
[----:B-1----:R-:W-:Y:S01]  /*0190*/  IMAD.WIDE R2, R11, 0x4, R8 ;  /* 0x000000040b027825 */ /* 0x002fe200078e0208 */
[----:B--2---:R-:W-:-:S02]  /*01a0*/  FSETP.GT.AND P0, PT, R13, R0, PT ;  /* 0x000000000d00720b */ /* 0x004fc40003f04000 */
[----:B------:R-:W-:Y:S02]  /*01b0*/  FSETP.NAN.AND P2, PT, R13, R13, PT ;  /* 0x0000000d0d00720b */ /* 0x000fe40003f48000 */
[----:B---3--:R-:W-:-:S09]  /*01c0*/  FSETP.NAN.AND P1, PT, R10, R10, PT ;  /* 0x0000000a0a00720b */ /* 0x008fd20003f28000 */
[----:B------:R-:W-:Y:S02]  /*01d0*/  @!P0 FSEL R13, R13, R0, P2 ;  /* 0x000000000d0d8208 */ /* 0x000fe40001000000 */
[----:B----4-:R-:W-:Y:S02]  /*01e0*/  FSETP.NAN.AND P3, PT, R15, R15, PT ;  /* 0x0000000f0f00720b */ /* 0x010fe40003f68000 */
[----:B------:R-:W-:Y:S02]  /*01f0*/  FSETP.GEU.AND P2, PT, R13, R10, PT ;  /* 0x0000000a0d00720b */ /* 0x000fe40003f4e000 */
[----:B------:R-:W-:Y:S02]  /*0200*/  SEL R0, RZ, 0x1, !P0 ;  /* 0x00000001ff007807 */ /* 0x000fe40004000000 */
[----:B------:R-:W-:Y:S02]  /*0210*/  @!P1 FSEL R10, R10, R13, !P2 ;  /* 0x0000000d0a0a9208 */ /* 0x000fe40005000000 */
[----:B------:R-:W-:-:S02]  /*0220*/  IADD3 R4, P1, R11, UR6, RZ ;  /* 0x000000060b047c10 */ /* 0x000fc4000ff3e0ff */
[----:B------:R-:W-:Y:S02]  /*0230*/  FSETP.GEU.AND P0, PT, R10, R15, PT ;  /* 0x0000000f0a00720b */ /* 0x000fe40003f0e000 */
[----:B------:R-:W-:Y:S02]  /*0240*/  SEL R0, R0, 0x2, P2 ;  /* 0x0000000200007807 */ /* 0x000fe40001000000 */
[----:B------:R-:W-:Y:S02]  /*0250*/  @!P3 SEL R15, R15, R10, !P0 ;  /* 0x0000000a0f0fb207 */ /* 0x000fe40004000000 */
[----:B------:R-:W-:Y:S02]  /*0260*/  LEA.HI.X.SX32 R5, R11, UR7, 0x1, P1 ;  /* 0x000000070b057c11 */ /* 0x000fe400088f0eff */
[----:B------:R-:W-:Y:S01]  /*0270*/  SEL R7, R0, 0x3, P0 ;  /* 0x0000000300077807 */ /* 0x000fe20000000000 */
[----:B------:R-:W-:Y:S04]  /*0280*/  STG.E desc[UR4][R2.64], R15 ;  /* 0x0000000f02007986 */ /* 0x000fe8000c101904 */
[----:B------:R-:W-:Y:S01]  /*0290*/  STG.E.U8 desc[UR4][R4.64], R7 ;  /* 0x0000000704007986 */ /* 0x000fe2000c101104 */
[----:B------:R-:W-:Y:S05]  /*02a0*/  EXIT ;  /* 0x000000000000794d */ /* 0x000fea0003800000 */
.L_x_0:
[----:B------:R-:W-:-:S00]  /*02b0*/  BRA `(.L_x_0) ;  /* 0xfffffffc00fc7947 */ /* 0x000fc0000383ffff */
[----:B------:R-:W-:-:S00]  /*02c0*/  NOP ;  /* 0x0000000000007918 */ /* 0x000fc00000000000 */
        /* <DEDUP_REMOVED lines=11> */
.L_x_1:


//--------------------- .nv.constant0.triton_poi_fused_max_pool2d_with_indices_74 --------------------------
	.section	.nv.constant0.triton_poi_fused_max_pool2d_with_indices_74,"a",@progbits
	.sectionflags	@""
	.align	4
.nv.constant0.triton_poi_fused_max_pool2d_with_indices_74:
	.zero		556
